//
// Generated by NVIDIA NVVM Compiler
//
// Compiler Build ID: CL-36424714
// Cuda compilation tools, release 13.0, V13.0.88
// Based on NVVM 20.0.0
//

.version 9.0
.target sm_100
.address_size 64

	// .globl	_Z13gather_simplePfS_Pii
// _ZZ16gather_optimizedPfS_PiiE9s_indices has been demoted

.visible .entry _Z13gather_simplePfS_Pii(
	.param .u64 .ptr .align 1 _Z13gather_simplePfS_Pii_param_0,
	.param .u64 .ptr .align 1 _Z13gather_simplePfS_Pii_param_1,
	.param .u64 .ptr .align 1 _Z13gather_simplePfS_Pii_param_2,
	.param .u32 _Z13gather_simplePfS_Pii_param_3
)
{
	.reg .pred 	%p<2>;
	.reg .b32 	%r<7>;
	.reg .b32 	%f<2>;
	.reg .b64 	%rd<12>;

	ld.param.u64 	%rd1, [_Z13gather_simplePfS_Pii_param_0];
	ld.param.u64 	%rd2, [_Z13gather_simplePfS_Pii_param_1];
	ld.param.u64 	%rd3, [_Z13gather_simplePfS_Pii_param_2];
	ld.param.u32 	%r2, [_Z13gather_simplePfS_Pii_param_3];
	mov.u32 	%r3, %ctaid.x;
	mov.u32 	%r4, %ntid.x;
	mov.u32 	%r5, %tid.x;
	mad.lo.s32 	%r1, %r3, %r4, %r5;
	setp.ge.s32 	%p1, %r1, %r2;
	@%p1 bra 	$L__BB0_2;
	cvta.to.global.u64 	%rd4, %rd3;
	cvta.to.global.u64 	%rd5, %rd1;
	cvta.to.global.u64 	%rd6, %rd2;
	mul.wide.s32 	%rd7, %r1, 4;
	add.s64 	%rd8, %rd4, %rd7;
	ld.global.u32 	%r6, [%rd8];
	mul.wide.s32 	%rd9, %r6, 4;
	add.s64 	%rd10, %rd5, %rd9;
	ld.global.f32 	%f1, [%rd10];
	add.s64 	%rd11, %rd6, %rd7;
	st.global.f32 	[%rd11], %f1;
$L__BB0_2:
	ret;

}
	// .globl	_Z18gather_with_boundsPfS_Piii
.visible .entry _Z18gather_with_boundsPfS_Piii(
	.param .u64 .ptr .align 1 _Z18gather_with_boundsPfS_Piii_param_0,
	.param .u64 .ptr .align 1 _Z18gather_with_boundsPfS_Piii_param_1,
	.param .u64 .ptr .align 1 _Z18gather_with_boundsPfS_Piii_param_2,
	.param .u32 _Z18gather_with_boundsPfS_Piii_param_3,
	.param .u32 _Z18gather_with_boundsPfS_Piii_param_4
)
{
	.reg .pred 	%p<5>;
	.reg .b32 	%r<9>;
	.reg .b32 	%f<2>;
	.reg .b64 	%rd<15>;

	ld.param.u64 	%rd2, [_Z18gather_with_boundsPfS_Piii_param_0];
	ld.param.u64 	%rd4, [_Z18gather_with_boundsPfS_Piii_param_1];
	ld.param.u64 	%rd3, [_Z18gather_with_boundsPfS_Piii_param_2];
	ld.param.u32 	%r4, [_Z18gather_with_boundsPfS_Piii_param_3];
	ld.param.u32 	%r3, [_Z18gather_with_boundsPfS_Piii_param_4];
	cvta.to.global.u64 	%rd1, %rd4;
	mov.u32 	%r5, %ctaid.x;
	mov.u32 	%r6, %ntid.x;
	mov.u32 	%r7, %tid.x;
	mad.lo.s32 	%r1, %r5, %r6, %r7;
	setp.ge.s32 	%p1, %r1, %r4;
	@%p1 bra 	$L__BB1_4;
	cvta.to.global.u64 	%rd5, %rd3;
	mul.wide.s32 	%rd6, %r1, 4;
	add.s64 	%rd7, %rd5, %rd6;
	ld.global.u32 	%r2, [%rd7];
	setp.lt.s32 	%p2, %r2, 0;
	setp.ge.s32 	%p3, %r2, %r3;
	or.pred  	%p4, %p2, %p3;
	@%p4 bra 	$L__BB1_3;
	cvta.to.global.u64 	%rd10, %rd2;
	mul.wide.u32 	%rd11, %r2, 4;
	add.s64 	%rd12, %rd10, %rd11;
	ld.global.f32 	%f1, [%rd12];
	add.s64 	%rd14, %rd1, %rd6;
	st.global.f32 	[%rd14], %f1;
	bra.uni 	$L__BB1_4;
$L__BB1_3:
	add.s64 	%rd9, %rd1, %rd6;
	mov.b32 	%r8, 0;
	st.global.u32 	[%rd9], %r8;
$L__BB1_4:
	ret;

}
	// .globl	_Z16gather_optimizedPfS_Pii
.visible .entry _Z16gather_optimizedPfS_Pii(
	.param .u64 .ptr .align 1 _Z16gather_optimizedPfS_Pii_param_0,
	.param .u64 .ptr .align 1 _Z16gather_optimizedPfS_Pii_param_1,
	.param .u64 .ptr .align 1 _Z16gather_optimizedPfS_Pii_param_2,
	.param .u32 _Z16gather_optimizedPfS_Pii_param_3
)
{
	.reg .pred 	%p<3>;
	.reg .b32 	%r<11>;
	.reg .b32 	%f<2>;
	.reg .b64 	%rd<13>;
	// demoted variable
	.shared .align 4 .b8 _ZZ16gather_optimizedPfS_PiiE9s_indices[1024];
	ld.param.u64 	%rd1, [_Z16gather_optimizedPfS_Pii_param_0];
	ld.param.u64 	%rd2, [_Z16gather_optimizedPfS_Pii_param_1];
	ld.param.u64 	%rd3, [_Z16gather_optimizedPfS_Pii_param_2];
	ld.param.u32 	%r3, [_Z16gather_optimizedPfS_Pii_param_3];
	mov.u32 	%r4, %tid.x;
	mov.u32 	%r5, %ctaid.x;
	mov.u32 	%r6, %ntid.x;
	mad.lo.s32 	%r1, %r5, %r6, %r4;
	setp.ge.s32 	%p1, %r1, %r3;
	shl.b32 	%r7, %r4, 2;
	mov.u32 	%r8, _ZZ16gather_optimizedPfS_PiiE9s_indices;
	add.s32 	%r2, %r8, %r7;
	@%p1 bra 	$L__BB2_2;
	cvta.to.global.u64 	%rd4, %rd3;
	mul.wide.s32 	%rd5, %r1, 4;
	add.s64 	%rd6, %rd4, %rd5;
	ld.global.u32 	%r9, [%rd6];
	st.shared.u32 	[%r2], %r9;
$L__BB2_2:
	setp.ge.s32 	%p2, %r1, %r3;
	bar.sync 	0;
	@%p2 bra 	$L__BB2_4;
	ld.shared.u32 	%r10, [%r2];
	cvta.to.global.u64 	%rd7, %rd1;
	mul.wide.s32 	%rd8, %r10, 4;
	add.s64 	%rd9, %rd7, %rd8;
	ld.global.f32 	%f1, [%rd9];
	cvta.to.global.u64 	%rd10, %rd2;
	mul.wide.s32 	%rd11, %r1, 4;
	add.s64 	%rd12, %rd10, %rd11;
	st.global.f32 	[%rd12], %f1;
$L__BB2_4:
	ret;

}
	// .globl	_Z15gather_readonlyPKfPfPKii
.visible .entry _Z15gather_readonlyPKfPfPKii(
	.param .u64 .ptr .align 1 _Z15gather_readonlyPKfPfPKii_param_0,
	.param .u64 .ptr .align 1 _Z15gather_readonlyPKfPfPKii_param_1,
	.param .u64 .ptr .align 1 _Z15gather_readonlyPKfPfPKii_param_2,
	.param .u32 _Z15gather_readonlyPKfPfPKii_param_3
)
{
	.reg .pred 	%p<2>;
	.reg .b32 	%r<7>;
	.reg .b32 	%f<2>;
	.reg .b64 	%rd<10>;

	ld.param.u64 	%rd1, [_Z15gather_readonlyPKfPfPKii_param_0];
	ld.param.u64 	%rd2, [_Z15gather_readonlyPKfPfPKii_param_1];
	ld.param.u64 	%rd3, [_Z15gather_readonlyPKfPfPKii_param_2];
	ld.param.u32 	%r2, [_Z15gather_readonlyPKfPfPKii_param_3];
	mov.u32 	%r3, %ctaid.x;
	mov.u32 	%r4, %ntid.x;
	mov.u32 	%r5, %tid.x;
	mad.lo.s32 	%r1, %r3, %r4, %r5;
	setp.ge.s32 	%p1, %r1, %r2;
	@%p1 bra 	$L__BB3_2;
	cvta.to.global.u64 	%rd6, %rd2;
	mul.wide.s32 	%rd7, %r1, 4;
	add.s64 	%rd4, %rd3, %rd7;
	// begin inline asm
	ld.global.nc.s32 %r6, [%rd4];
	// end inline asm
	mul.wide.s32 	%rd8, %r6, 4;
	add.s64 	%rd5, %rd1, %rd8;
	// begin inline asm
	ld.global.nc.f32 %f1, [%rd5];
	// end inline asm
	add.s64 	%rd9, %rd6, %rd7;
	st.global.f32 	[%rd9], %f1;
$L__BB3_2:
	ret;

}
	// .globl	_Z14scatter_gatherPfS_Pii
.visible .entry _Z14scatter_gatherPfS_Pii(
	.param .u64 .ptr .align 1 _Z14scatter_gatherPfS_Pii_param_0,
	.param .u64 .ptr .align 1 _Z14scatter_gatherPfS_Pii_param_1,
	.param .u64 .ptr .align 1 _Z14scatter_gatherPfS_Pii_param_2,
	.param .u32 _Z14scatter_gatherPfS_Pii_param_3
)
{
	.reg .pred 	%p<2>;
	.reg .b32 	%r<7>;
	.reg .b32 	%f<3>;
	.reg .b64 	%rd<12>;

	ld.param.u64 	%rd1, [_Z14scatter_gatherPfS_Pii_param_0];
	ld.param.u64 	%rd2, [_Z14scatter_gatherPfS_Pii_param_1];
	ld.param.u64 	%rd3, [_Z14scatter_gatherPfS_Pii_param_2];
	ld.param.u32 	%r2, [_Z14scatter_gatherPfS_Pii_param_3];
	mov.u32 	%r3, %ctaid.x;
	mov.u32 	%r4, %ntid.x;
	mov.u32 	%r5, %tid.x;
	mad.lo.s32 	%r1, %r3, %r4, %r5;
	setp.ge.s32 	%p1, %r1, %r2;
	@%p1 bra 	$L__BB4_2;
	cvta.to.global.u64 	%rd4, %rd3;
	cvta.to.global.u64 	%rd5, %rd1;
	cvta.to.global.u64 	%rd6, %rd2;
	mul.wide.s32 	%rd7, %r1, 4;
	add.s64 	%rd8, %rd4, %rd7;
	ld.global.u32 	%r6, [%rd8];
	mul.wide.s32 	%rd9, %r6, 4;
	add.s64 	%rd10, %rd5, %rd9;
	ld.global.f32 	%f1, [%rd10];
	add.f32 	%f2, %f1, %f1;
	add.s64 	%rd11, %rd6, %rd7;
	st.global.f32 	[%rd11], %f2;
$L__BB4_2:
	ret;

}
	// .globl	_Z9gather_2dPfS_PiS0_ii
.visible .entry _Z9gather_2dPfS_PiS0_ii(
	.param .u64 .ptr .align 1 _Z9gather_2dPfS_PiS0_ii_param_0,
	.param .u64 .ptr .align 1 _Z9gather_2dPfS_PiS0_ii_param_1,
	.param .u64 .ptr .align 1 _Z9gather_2dPfS_PiS0_ii_param_2,
	.param .u64 .ptr .align 1 _Z9gather_2dPfS_PiS0_ii_param_3,
	.param .u32 _Z9gather_2dPfS_PiS0_ii_param_4,
	.param .u32 _Z9gather_2dPfS_PiS0_ii_param_5
)
{
	.reg .pred 	%p<2>;
	.reg .b32 	%r<10>;
	.reg .b32 	%f<2>;
	.reg .b64 	%rd<15>;

	ld.param.u64 	%rd1, [_Z9gather_2dPfS_PiS0_ii_param_0];
	ld.param.u64 	%rd2, [_Z9gather_2dPfS_PiS0_ii_param_1];
	ld.param.u64 	%rd3, [_Z9gather_2dPfS_PiS0_ii_param_2];
	ld.param.u64 	%rd4, [_Z9gather_2dPfS_PiS0_ii_param_3];
	ld.param.u32 	%r2, [_Z9gather_2dPfS_PiS0_ii_param_4];
	ld.param.u32 	%r3, [_Z9gather_2dPfS_PiS0_ii_param_5];
	mov.u32 	%r4, %ctaid.x;
	mov.u32 	%r5, %ntid.x;
	mov.u32 	%r6, %tid.x;
	mad.lo.s32 	%r1, %r4, %r5, %r6;
	setp.ge.s32 	%p1, %r1, %r3;
	@%p1 bra 	$L__BB5_2;
	cvta.to.global.u64 	%rd5, %rd3;
	cvta.to.global.u64 	%rd6, %rd4;
	cvta.to.global.u64 	%rd7, %rd1;
	cvta.to.global.u64 	%rd8, %rd2;
	mul.wide.s32 	%rd9, %r1, 4;
	add.s64 	%rd10, %rd5, %rd9;
	ld.global.u32 	%r7, [%rd10];
	add.s64 	%rd11, %rd6, %rd9;
	ld.global.u32 	%r8, [%rd11];
	mad.lo.s32 	%r9, %r7, %r2, %r8;
	mul.wide.s32 	%rd12, %r9, 4;
	add.s64 	%rd13, %rd7, %rd12;
	ld.global.f32 	%f1, [%rd13];
	add.s64 	%rd14, %rd8, %rd9;
	st.global.f32 	[%rd14], %f1;
$L__BB5_2:
	ret;

}


// ===== COMPILED SASS (sm_100) =====

	.target	sm_100

	.elftype	@"ET_EXEC"


//--------------------- .note.nv.tkinfo           --------------------------
	.section	.note.nv.tkinfo,"",@"SHT_NOTE"
	.sectionflags	@"SHF_NOTE_NV_TKINFO"
	.tkinfo
        /*0018*/ 	.word	0x00000002
        /*0030*/ 	.string	""
        /*0030*/ 	.string	"ptxas"
        /*0030*/ 	.string	"Cuda compilation tools, release 13.0, V13.0.88"
        /*0030*/ 	.string	"Build cuda_13.0.r13.0/compiler.36424714_0"
        /*0030*/ 	.string	"-arch sm_100 -m 64 "



//--------------------- .note.nv.cuinfo           --------------------------
	.section	.note.nv.cuinfo,"",@"SHT_NOTE"
	.sectionflags	@"SHF_NOTE_NV_CUINFO"
        /*0018*/ 	.short	0x0002
        /*001a*/ 	.short	0x0064
        /*001c*/ 	.short	0x0082
	.zero		2


//--------------------- .nv.info                  --------------------------
	.section	.nv.info,"",@"SHT_CUDA_INFO"
	.align	4


	//----- nvinfo : EIATTR_REGCOUNT
	.align		4
        /*0000*/ 	.byte	0x04, 0x2f
        /*0002*/ 	.short	(.L_1 - .L_0)
	.align		4
.L_0:
        /*0004*/ 	.word	index@(_Z13gather_simplePfS_Pii)
        /*0008*/ 	.word	0x0000000c


	//----- nvinfo : EIATTR_FRAME_SIZE
	.align		4
.L_1:
        /*000c*/ 	.byte	0x04, 0x11
        /*000e*/ 	.short	(.L_3 - .L_2)
	.align		4
.L_2:
        /*0010*/ 	.word	index@(_Z13gather_simplePfS_Pii)
        /*0014*/ 	.word	0x00000000


	//----- nvinfo : EIATTR_REGCOUNT
	.align		4
.L_3:
        /*0018*/ 	.byte	0x04, 0x2f
        /*001a*/ 	.short	(.L_5 - .L_4)
	.align		4
.L_4:
        /*001c*/ 	.word	index@(_Z18gather_with_boundsPfS_Piii)
        /*0020*/ 	.word	0x0000000a


	//----- nvinfo : EIATTR_FRAME_SIZE
	.align		4
.L_5:
        /*0024*/ 	.byte	0x04, 0x11
        /*0026*/ 	.short	(.L_7 - .L_6)
	.align		4
.L_6:
        /*0028*/ 	.word	index@(_Z18gather_with_boundsPfS_Piii)
        /*002c*/ 	.word	0x00000000


	//----- nvinfo : EIATTR_REGCOUNT
	.align		4
.L_7:
        /*0030*/ 	.byte	0x04, 0x2f
        /*0032*/ 	.short	(.L_9 - .L_8)
	.align		4
.L_8:
        /*0034*/ 	.word	index@(_Z16gather_optimizedPfS_Pii)
        /*0038*/ 	.word	0x0000000a


	//----- nvinfo : EIATTR_FRAME_SIZE
	.align		4
.L_9:
        /*003c*/ 	.byte	0x04, 0x11
        /*003e*/ 	.short	(.L_11 - .L_10)
	.align		4
.L_10:
        /*0040*/ 	.word	index@(_Z16gather_optimizedPfS_Pii)
        /*0044*/ 	.word	0x00000000


	//----- nvinfo : EIATTR_REGCOUNT
	.align		4
.L_11:
        /*0048*/ 	.byte	0x04, 0x2f
        /*004a*/ 	.short	(.L_13 - .L_12)
	.align		4
.L_12:
        /*004c*/ 	.word	index@(_Z15gather_readonlyPKfPfPKii)
        /*0050*/ 	.word	0x0000000c


	//----- nvinfo : EIATTR_FRAME_SIZE
	.align		4
.L_13:
        /*0054*/ 	.byte	0x04, 0x11
        /*0056*/ 	.short	(.L_15 - .L_14)
	.align		4
.L_14:
        /*0058*/ 	.word	index@(_Z15gather_readonlyPKfPfPKii)
        /*005c*/ 	.word	0x00000000


	//----- nvinfo : EIATTR_REGCOUNT
	.align		4
.L_15:
        /*0060*/ 	.byte	0x04, 0x2f
        /*0062*/ 	.short	(.L_17 - .L_16)
	.align		4
.L_16:
        /*0064*/ 	.word	index@(_Z14scatter_gatherPfS_Pii)
        /*0068*/ 	.word	0x0000000c


	//----- nvinfo : EIATTR_FRAME_SIZE
	.align		4
.L_17:
        /*006c*/ 	.byte	0x04, 0x11
        /*006e*/ 	.short	(.L_19 - .L_18)
	.align		4
.L_18:
        /*0070*/ 	.word	index@(_Z14scatter_gatherPfS_Pii)
        /*0074*/ 	.word	0x00000000


	//----- nvinfo : EIATTR_REGCOUNT
	.align		4
.L_19:
        /*0078*/ 	.byte	0x04, 0x2f
        /*007a*/ 	.short	(.L_21 - .L_20)
	.align		4
.L_20:
        /*007c*/ 	.word	index@(_Z9gather_2dPfS_PiS0_ii)
        /*0080*/ 	.word	0x0000000e


	//----- nvinfo : EIATTR_FRAME_SIZE
	.align		4
.L_21:
        /*0084*/ 	.byte	0x04, 0x11
        /*0086*/ 	.short	(.L_23 - .L_22)
	.align		4
.L_22:
        /*0088*/ 	.word	index@(_Z9gather_2dPfS_PiS0_ii)
        /*008c*/ 	.word	0x00000000


	//----- nvinfo : EIATTR_MIN_STACK_SIZE
	.align		4
.L_23:
        /*0090*/ 	.byte	0x04, 0x12
        /*0092*/ 	.short	(.L_25 - .L_24)
	.align		4
.L_24:
        /*0094*/ 	.word	index@(_Z9gather_2dPfS_PiS0_ii)
        /*0098*/ 	.word	0x00000000


	//----- nvinfo : EIATTR_MIN_STACK_SIZE
	.align		4
.L_25:
        /*009c*/ 	.byte	0x04, 0x12
        /*009e*/ 	.short	(.L_27 - .L_26)
	.align		4
.L_26:
        /*00a0*/ 	.word	index@(_Z14scatter_gatherPfS_Pii)
        /*00a4*/ 	.word	0x00000000


	//----- nvinfo : EIATTR_MIN_STACK_SIZE
	.align		4
.L_27:
        /*00a8*/ 	.byte	0x04, 0x12
        /*00aa*/ 	.short	(.L_29 - .L_28)
	.align		4
.L_28:
        /*00ac*/ 	.word	index@(_Z15gather_readonlyPKfPfPKii)
        /*00b0*/ 	.word	0x00000000


	//----- nvinfo : EIATTR_MIN_STACK_SIZE
	.align		4
.L_29:
        /*00b4*/ 	.byte	0x04, 0x12
        /*00b6*/ 	.short	(.L_31 - .L_30)
	.align		4
.L_30:
        /*00b8*/ 	.word	index@(_Z16gather_optimizedPfS_Pii)
        /*00bc*/ 	.word	0x00000000


	//----- nvinfo : EIATTR_MIN_STACK_SIZE
	.align		4
.L_31:
        /*00c0*/ 	.byte	0x04, 0x12
        /*00c2*/ 	.short	(.L_33 - .L_32)
	.align		4
.L_32:
        /*00c4*/ 	.word	index@(_Z18gather_with_boundsPfS_Piii)
        /*00c8*/ 	.word	0x00000000


	//----- nvinfo : EIATTR_MIN_STACK_SIZE
	.align		4
.L_33:
        /*00cc*/ 	.byte	0x04, 0x12
        /*00ce*/ 	.short	(.L_35 - .L_34)
	.align		4
.L_34:
        /*00d0*/ 	.word	index@(_Z13gather_simplePfS_Pii)
        /*00d4*/ 	.word	0x00000000
.L_35:


//--------------------- .nv.compat                --------------------------
	.section	.nv.compat,"",@"SHT_CUDA_COMPAT_INFO"
	.align	4
        /*0000*/ 	.byte	0x02, 0x09, 0x00, 0x00, 0x02, 0x02, 0x01, 0x00, 0x02, 0x05, 0x05, 0x00, 0x03, 0x07, 0x01, 0x01
        /*0010*/ 	.byte	0x02, 0x03, 0x00, 0x00, 0x02, 0x06, 0x01, 0x00, 0x04, 0x0b, 0x08, 0x00, 0x09, 0x00, 0x00, 0x00
        /*0020*/ 	.byte	0x00, 0x00, 0x00, 0x00


//--------------------- .nv.info._Z9gather_2dPfS_PiS0_ii --------------------------
	.section	.nv.info._Z9gather_2dPfS_PiS0_ii,"",@"SHT_CUDA_INFO"
	.sectionflags	@""
	.align	4


	//----- nvinfo : EIATTR_CUDA_API_VERSION
	.align		4
        /*0000*/ 	.byte	0x04, 0x37
        /*0002*/ 	.short	(.L_37 - .L_36)
.L_36:
        /*0004*/ 	.word	0x00000082


	//----- nvinfo : EIATTR_KPARAM_INFO
	.align		4
.L_37:
        /*0008*/ 	.byte	0x04, 0x17
        /*000a*/ 	.short	(.L_39 - .L_38)
.L_38:
        /*000c*/ 	.word	0x00000000
        /*0010*/ 	.short	0x0005
        /*0012*/ 	.short	0x0024
        /*0014*/ 	.byte	0x00, 0xf0, 0x11, 0x00


	//----- nvinfo : EIATTR_KPARAM_INFO
	.align		4
.L_39:
        /*0018*/ 	.byte	0x04, 0x17
        /*001a*/ 	.short	(.L_41 - .L_40)
.L_40:
        /*001c*/ 	.word	0x00000000
        /*0020*/ 	.short	0x0004
        /*0022*/ 	.short	0x0020
        /*0024*/ 	.byte	0x00, 0xf0, 0x11, 0x00


	//----- nvinfo : EIATTR_KPARAM_INFO
	.align		4
.L_41:
        /*0028*/ 	.byte	0x04, 0x17
        /*002a*/ 	.short	(.L_43 - .L_42)
.L_42:
        /*002c*/ 	.word	0x00000000
        /*0030*/ 	.short	0x0003
        /*0032*/ 	.short	0x0018
        /*0034*/ 	.byte	0x00, 0xf5, 0x21, 0x00


	//----- nvinfo : EIATTR_KPARAM_INFO
	.align		4
.L_43:
        /*0038*/ 	.byte	0x04, 0x17
        /*003a*/ 	.short	(.L_45 - .L_44)
.L_44:
        /*003c*/ 	.word	0x00000000
        /*0040*/ 	.short	0x0002
        /*0042*/ 	.short	0x0010
        /*0044*/ 	.byte	0x00, 0xf5, 0x21, 0x00


	//----- nvinfo : EIATTR_KPARAM_INFO
	.align		4
.L_45:
        /*0048*/ 	.byte	0x04, 0x17
        /*004a*/ 	.short	(.L_47 - .L_46)
.L_46:
        /*004c*/ 	.word	0x00000000
        /*0050*/ 	.short	0x0001
        /*0052*/ 	.short	0x0008
        /*0054*/ 	.byte	0x00, 0xf5, 0x21, 0x00


	//----- nvinfo : EIATTR_KPARAM_INFO
	.align		4
.L_47:
        /*0058*/ 	.byte	0x04, 0x17
        /*005a*/ 	.short	(.L_49 - .L_48)
.L_48:
        /*005c*/ 	.word	0x00000000
        /*0060*/ 	.short	0x0000
        /*0062*/ 	.short	0x0000
        /*0064*/ 	.byte	0x00, 0xf5, 0x21, 0x00


	//----- nvinfo : EIATTR_SPARSE_MMA_MASK
	.align		4
.L_49:
        /*0068*/ 	.byte	0x03, 0x50
        /*006a*/ 	.short	0x0000


	//----- nvinfo : EIATTR_MAXREG_COUNT
	.align		4
        /*006c*/ 	.byte	0x03, 0x1b
        /*006e*/ 	.short	0x00ff


	//----- nvinfo : EIATTR_MERCURY_ISA_VERSION
	.align		4
        /*0070*/ 	.byte	0x03, 0x5f
        /*0072*/ 	.short	0x0101


	//----- nvinfo : EIATTR_VRC_CTA_INIT_COUNT
	.align		4
        /*0074*/ 	.byte	0x02, 0x4a
	.zero		1
	.zero		1


	//----- nvinfo : EIATTR_EXIT_INSTR_OFFSETS
	.align		4
        /*0078*/ 	.byte	0x04, 0x1c
        /*007a*/ 	.short	(.L_51 - .L_50)


	//   ....[0]....
.L_50:
        /*007c*/ 	.word	0x00000070


	//   ....[1]....
        /*0080*/ 	.word	0x00000170


	//----- nvinfo : EIATTR_CBANK_PARAM_SIZE
	.align		4
.L_51:
        /*0084*/ 	.byte	0x03, 0x19
        /*0086*/ 	.short	0x0028


	//----- nvinfo : EIATTR_PARAM_CBANK
	.align		4
        /*0088*/ 	.byte	0x04, 0x0a
        /*008a*/ 	.short	(.L_53 - .L_52)
	.align		4
.L_52:
        /*008c*/ 	.word	index@(.nv.constant0._Z9gather_2dPfS_PiS0_ii)
        /*0090*/ 	.short	0x0380
        /*0092*/ 	.short	0x0028


	//----- nvinfo : EIATTR_SW_WAR
	.align		4
.L_53:
        /*0094*/ 	.byte	0x04, 0x36
        /*0096*/ 	.short	(.L_55 - .L_54)
.L_54:
        /*0098*/ 	.word	0x00000008
.L_55:


//--------------------- .nv.info._Z14scatter_gatherPfS_Pii --------------------------
	.section	.nv.info._Z14scatter_gatherPfS_Pii,"",@"SHT_CUDA_INFO"
	.sectionflags	@""
	.align	4


	//----- nvinfo : EIATTR_CUDA_API_VERSION
	.align		4
        /*0000*/ 	.byte	0x04, 0x37
        /*0002*/ 	.short	(.L_57 - .L_56)
.L_56:
        /*0004*/ 	.word	0x00000082


	//----- nvinfo : EIATTR_KPARAM_INFO
	.align		4
.L_57:
        /*0008*/ 	.byte	0x04, 0x17
        /*000a*/ 	.short	(.L_59 - .L_58)
.L_58:
        /*000c*/ 	.word	0x00000000
        /*0010*/ 	.short	0x0003
        /*0012*/ 	.short	0x0018
        /*0014*/ 	.byte	0x00, 0xf0, 0x11, 0x00


	//----- nvinfo : EIATTR_KPARAM_INFO
	.align		4
.L_59:
        /*0018*/ 	.byte	0x04, 0x17
        /*001a*/ 	.short	(.L_61 - .L_60)
.L_60:
        /*001c*/ 	.word	0x00000000
        /*0020*/ 	.short	0x0002
        /*0022*/ 	.short	0x0010
        /*0024*/ 	.byte	0x00, 0xf5, 0x21, 0x00


	//----- nvinfo : EIATTR_KPARAM_INFO
	.align		4
.L_61:
        /*0028*/ 	.byte	0x04, 0x17
        /*002a*/ 	.short	(.L_63 - .L_62)
.L_62:
        /*002c*/ 	.word	0x00000000
        /*0030*/ 	.short	0x0001
        /*0032*/ 	.short	0x0008
        /*0034*/ 	.byte	0x00, 0xf5, 0x21, 0x00


	//----- nvinfo : EIATTR_KPARAM_INFO
	.align		4
.L_63:
        /*0038*/ 	.byte	0x04, 0x17
        /*003a*/ 	.short	(.L_65 - .L_64)
.L_64:
        /*003c*/ 	.word	0x00000000
        /*0040*/ 	.short	0x0000
        /*0042*/ 	.short	0x0000
        /*0044*/ 	.byte	0x00, 0xf5, 0x21, 0x00


	//----- nvinfo : EIATTR_SPARSE_MMA_MASK
	.align		4
.L_65:
        /*0048*/ 	.byte	0x03, 0x50
        /*004a*/ 	.short	0x0000


	//----- nvinfo : EIATTR_MAXREG_COUNT
	.align		4
        /*004c*/ 	.byte	0x03, 0x1b
        /*004e*/ 	.short	0x00ff


	//----- nvinfo : EIATTR_MERCURY_ISA_VERSION
	.align		4
        /*0050*/ 	.byte	0x03, 0x5f
        /*0052*/ 	.short	0x0101


	//----- nvinfo : EIATTR_VRC_CTA_INIT_COUNT
	.align		4
        /*0054*/ 	.byte	0x02, 0x4a
	.zero		1
	.zero		1


	//----- nvinfo : EIATTR_EXIT_INSTR_OFFSETS
	.align		4
        /*0058*/ 	.byte	0x04, 0x1c
        /*005a*/ 	.short	(.L_67 - .L_66)


	//   ....[0]....
.L_66:
        /*005c*/ 	.word	0x00000070


	//   ....[1]....
        /*0060*/ 	.word	0x00000130


	//----- nvinfo : EIATTR_CBANK_PARAM_SIZE
	.align		4
.L_67:
        /*0064*/ 	.byte	0x03, 0x19
        /*0066*/ 	.short	0x001c


	//----- nvinfo : EIATTR_PARAM_CBANK
	.align		4
        /*0068*/ 	.byte	0x04, 0x0a
        /*006a*/ 	.short	(.L_69 - .L_68)
	.align		4
.L_68:
        /*006c*/ 	.word	index@(.nv.constant0._Z14scatter_gatherPfS_Pii)
        /*0070*/ 	.short	0x0380
        /*0072*/ 	.short	0x001c


	//----- nvinfo : EIATTR_SW_WAR
	.align		4
.L_69:
        /*0074*/ 	.byte	0x04, 0x36
        /*0076*/ 	.short	(.L_71 - .L_70)
.L_70:
        /*0078*/ 	.word	0x00000008
.L_71:


//--------------------- .nv.info._Z15gather_readonlyPKfPfPKii --------------------------
	.section	.nv.info._Z15gather_readonlyPKfPfPKii,"",@"SHT_CUDA_INFO"
	.sectionflags	@""
	.align	4


	//----- nvinfo : EIATTR_CUDA_API_VERSION
	.align		4
        /*0000*/ 	.byte	0x04, 0x37
        /*0002*/ 	.short	(.L_73 - .L_72)
.L_72:
        /*0004*/ 	.word	0x00000082


	//----- nvinfo : EIATTR_KPARAM_INFO
	.align		4
.L_73:
        /*0008*/ 	.byte	0x04, 0x17
        /*000a*/ 	.short	(.L_75 - .L_74)
.L_74:
        /*000c*/ 	.word	0x00000000
        /*0010*/ 	.short	0x0003
        /*0012*/ 	.short	0x0018
        /*0014*/ 	.byte	0x00, 0xf0, 0x11, 0x00


	//----- nvinfo : EIATTR_KPARAM_INFO
	.align		4
.L_75:
        /*0018*/ 	.byte	0x04, 0x17
        /*001a*/ 	.short	(.L_77 - .L_76)
.L_76:
        /*001c*/ 	.word	0x00000000
        /*0020*/ 	.short	0x0002
        /*0022*/ 	.short	0x0010
        /*0024*/ 	.byte	0x00, 0xf5, 0x21, 0x00


	//----- nvinfo : EIATTR_KPARAM_INFO
	.align		4
.L_77:
        /*0028*/ 	.byte	0x04, 0x17
        /*002a*/ 	.short	(.L_79 - .L_78)
.L_78:
        /*002c*/ 	.word	0x00000000
        /*0030*/ 	.short	0x0001
        /*0032*/ 	.short	0x0008
        /*0034*/ 	.byte	0x00, 0xf5, 0x21, 0x00


	//----- nvinfo : EIATTR_KPARAM_INFO
	.align		4
.L_79:
        /*0038*/ 	.byte	0x04, 0x17
        /*003a*/ 	.short	(.L_81 - .L_80)
.L_80:
        /*003c*/ 	.word	0x00000000
        /*0040*/ 	.short	0x0000
        /*0042*/ 	.short	0x0000
        /*0044*/ 	.byte	0x00, 0xf5, 0x21, 0x00


	//----- nvinfo : EIATTR_SPARSE_MMA_MASK
	.align		4
.L_81:
        /*0048*/ 	.byte	0x03, 0x50
        /*004a*/ 	.short	0x0000


	//----- nvinfo : EIATTR_MAXREG_COUNT
	.align		4
        /*004c*/ 	.byte	0x03, 0x1b
        /*004e*/ 	.short	0x00ff


	//----- nvinfo : EIATTR_MERCURY_ISA_VERSION
	.align		4
        /*0050*/ 	.byte	0x03, 0x5f
        /*0052*/ 	.short	0x0101


	//----- nvinfo : EIATTR_VRC_CTA_INIT_COUNT
	.align		4
        /*0054*/ 	.byte	0x02, 0x4a
	.zero		1
	.zero		1


	//----- nvinfo : EIATTR_EXIT_INSTR_OFFSETS
	.align		4
        /*0058*/ 	.byte	0x04, 0x1c
        /*005a*/ 	.short	(.L_83 - .L_82)


	//   ....[0]....
.L_82:
        /*005c*/ 	.word	0x00000070


	//   ....[1]....
        /*0060*/ 	.word	0x00000120


	//----- nvinfo : EIATTR_CBANK_PARAM_SIZE
	.align		4
.L_83:
        /*0064*/ 	.byte	0x03, 0x19
        /*0066*/ 	.short	0x001c


	//----- nvinfo : EIATTR_PARAM_CBANK
	.align		4
        /*0068*/ 	.byte	0x04, 0x0a
        /*006a*/ 	.short	(.L_85 - .L_84)
	.align		4
.L_84:
        /*006c*/ 	.word	index@(.nv.constant0._Z15gather_readonlyPKfPfPKii)
        /*0070*/ 	.short	0x0380
        /*0072*/ 	.short	0x001c


	//----- nvinfo : EIATTR_SW_WAR
	.align		4
.L_85:
        /*0074*/ 	.byte	0x04, 0x36
        /*0076*/ 	.short	(.L_87 - .L_86)
.L_86:
        /*0078*/ 	.word	0x00000008
.L_87:


//--------------------- .nv.info._Z16gather_optimizedPfS_Pii --------------------------
	.section	.nv.info._Z16gather_optimizedPfS_Pii,"",@"SHT_CUDA_INFO"
	.sectionflags	@""
	.align	4


	//----- nvinfo : EIATTR_CUDA_API_VERSION
	.align		4
        /*0000*/ 	.byte	0x04, 0x37
        /*0002*/ 	.short	(.L_89 - .L_88)
.L_88:
        /*0004*/ 	.word	0x00000082


	//----- nvinfo : EIATTR_KPARAM_INFO
	.align		4
.L_89:
        /*0008*/ 	.byte	0x04, 0x17
        /*000a*/ 	.short	(.L_91 - .L_90)
.L_90:
        /*000c*/ 	.word	0x00000000
        /*0010*/ 	.short	0x0003
        /*0012*/ 	.short	0x0018
        /*0014*/ 	.byte	0x00, 0xf0, 0x11, 0x00


	//----- nvinfo : EIATTR_KPARAM_INFO
	.align		4
.L_91:
        /*0018*/ 	.byte	0x04, 0x17
        /*001a*/ 	.short	(.L_93 - .L_92)
.L_92:
        /*001c*/ 	.word	0x00000000
        /*0020*/ 	.short	0x0002
        /*0022*/ 	.short	0x0010
        /*0024*/ 	.byte	0x00, 0xf5, 0x21, 0x00


	//----- nvinfo : EIATTR_KPARAM_INFO
	.align		4
.L_93:
        /*0028*/ 	.byte	0x04, 0x17
        /*002a*/ 	.short	(.L_95 - .L_94)
.L_94:
        /*002c*/ 	.word	0x00000000
        /*0030*/ 	.short	0x0001
        /*0032*/ 	.short	0x0008
        /*0034*/ 	.byte	0x00, 0xf5, 0x21, 0x00


	//----- nvinfo : EIATTR_KPARAM_INFO
	.align		4
.L_95:
        /*0038*/ 	.byte	0x04, 0x17
        /*003a*/ 	.short	(.L_97 - .L_96)
.L_96:
        /*003c*/ 	.word	0x00000000
        /*0040*/ 	.short	0x0000
        /*0042*/ 	.short	0x0000
        /*0044*/ 	.byte	0x00, 0xf5, 0x21, 0x00


	//----- nvinfo : EIATTR_SPARSE_MMA_MASK
	.align		4
.L_97:
        /*0048*/ 	.byte	0x03, 0x50
        /*004a*/ 	.short	0x0000


	//----- nvinfo : EIATTR_MAXREG_COUNT
	.align		4
        /*004c*/ 	.byte	0x03, 0x1b
        /*004e*/ 	.short	0x00ff


	//----- nvinfo : EIATTR_NUM_BARRIERS
	.align		4
        /*0050*/ 	.byte	0x02, 0x4c
        /*0052*/ 	.byte	0x01
	.zero		1


	//----- nvinfo : EIATTR_MERCURY_ISA_VERSION
	.align		4
        /*0054*/ 	.byte	0x03, 0x5f
        /*0056*/ 	.short	0x0101


	//----- nvinfo : EIATTR_VRC_CTA_INIT_COUNT
	.align		4
        /*0058*/ 	.byte	0x02, 0x4a
	.zero		1
	.zero		1


	//----- nvinfo : EIATTR_EXIT_INSTR_OFFSETS
	.align		4
        /*005c*/ 	.byte	0x04, 0x1c
        /*005e*/ 	.short	(.L_99 - .L_98)


	//   ....[0]....
.L_98:
        /*0060*/ 	.word	0x00000110


	//   ....[1]....
        /*0064*/ 	.word	0x00000190


	//----- nvinfo : EIATTR_CBANK_PARAM_SIZE
	.align		4
.L_99:
        /*0068*/ 	.byte	0x03, 0x19
        /*006a*/ 	.short	0x001c


	//----- nvinfo : EIATTR_PARAM_CBANK
	.align		4
        /*006c*/ 	.byte	0x04, 0x0a
        /*006e*/ 	.short	(.L_101 - .L_100)
	.align		4
.L_100:
        /*0070*/ 	.word	index@(.nv.constant0._Z16gather_optimizedPfS_Pii)
        /*0074*/ 	.short	0x0380
        /*0076*/ 	.short	0x001c


	//----- nvinfo : EIATTR_SW_WAR
	.align		4
.L_101:
        /*0078*/ 	.byte	0x04, 0x36
        /*007a*/ 	.short	(.L_103 - .L_102)
.L_102:
        /*007c*/ 	.word	0x00000008
.L_103:


//--------------------- .nv.info._Z18gather_with_boundsPfS_Piii --------------------------
	.section	.nv.info._Z18gather_with_boundsPfS_Piii,"",@"SHT_CUDA_INFO"
	.sectionflags	@""
	.align	4


	//----- nvinfo : EIATTR_CUDA_API_VERSION
	.align		4
        /*0000*/ 	.byte	0x04, 0x37
        /*0002*/ 	.short	(.L_105 - .L_104)
.L_104:
        /*0004*/ 	.word	0x00000082


	//----- nvinfo : EIATTR_KPARAM_INFO
	.align		4
.L_105:
        /*0008*/ 	.byte	0x04, 0x17
        /*000a*/ 	.short	(.L_107 - .L_106)
.L_106:
        /*000c*/ 	.word	0x00000000
        /*0010*/ 	.short	0x0004
        /*0012*/ 	.short	0x001c
        /*0014*/ 	.byte	0x00, 0xf0, 0x11, 0x00


	//----- nvinfo : EIATTR_KPARAM_INFO
	.align		4
.L_107:
        /*0018*/ 	.byte	0x04, 0x17
        /*001a*/ 	.short	(.L_109 - .L_108)
.L_108:
        /*001c*/ 	.word	0x00000000
        /*0020*/ 	.short	0x0003
        /*0022*/ 	.short	0x0018
        /*0024*/ 	.byte	0x00, 0xf0, 0x11, 0x00


	//----- nvinfo : EIATTR_KPARAM_INFO
	.align		4
.L_109:
        /*0028*/ 	.byte	0x04, 0x17
        /*002a*/ 	.short	(.L_111 - .L_110)
.L_110:
        /*002c*/ 	.word	0x00000000
        /*0030*/ 	.short	0x0002
        /*0032*/ 	.short	0x0010
        /*0034*/ 	.byte	0x00, 0xf5, 0x21, 0x00


	//----- nvinfo : EIATTR_KPARAM_INFO
	.align		4
.L_111:
        /*0038*/ 	.byte	0x04, 0x17
        /*003a*/ 	.short	(.L_113 - .L_112)
.L_112:
        /*003c*/ 	.word	0x00000000
        /*0040*/ 	.short	0x0001
        /*0042*/ 	.short	0x0008
        /*0044*/ 	.byte	0x00, 0xf5, 0x21, 0x00


	//----- nvinfo : EIATTR_KPARAM_INFO
	.align		4
.L_113:
        /*0048*/ 	.byte	0x04, 0x17
        /*004a*/ 	.short	(.L_115 - .L_114)
.L_114:
        /*004c*/ 	.word	0x00000000
        /*0050*/ 	.short	0x0000
        /*0052*/ 	.short	0x0000
        /*0054*/ 	.byte	0x00, 0xf5, 0x21, 0x00


	//----- nvinfo : EIATTR_SPARSE_MMA_MASK
	.align		4
.L_115:
        /*0058*/ 	.byte	0x03, 0x50
        /*005a*/ 	.short	0x0000


	//----- nvinfo : EIATTR_MAXREG_COUNT
	.align		4
        /*005c*/ 	.byte	0x03, 0x1b
        /*005e*/ 	.short	0x00ff


	//----- nvinfo : EIATTR_MERCURY_ISA_VERSION
	.align		4
        /*0060*/ 	.byte	0x03, 0x5f
        /*0062*/ 	.short	0x0101


	//----- nvinfo : EIATTR_VRC_CTA_INIT_COUNT
	.align		4
        /*0064*/ 	.byte	0x02, 0x4a
	.zero		1
	.zero		1


	//----- nvinfo : EIATTR_EXIT_INSTR_OFFSETS
	.align		4
        /*0068*/ 	.byte	0x04, 0x1c
        /*006a*/ 	.short	(.L_117 - .L_116)


	//   ....[0]....
.L_116:
        /*006c*/ 	.word	0x00000070


	//   ....[1]....
        /*0070*/ 	.word	0x00000160


	//   ....[2]....
        /*0074*/ 	.word	0x000001a0


	//----- nvinfo : EIATTR_CRS_STACK_SIZE
	.align		4
.L_117:
        /*0078*/ 	.byte	0x04, 0x1e
        /*007a*/ 	.short	(.L_119 - .L_118)
.L_118:
        /*007c*/ 	.word	0x00000000


	//----- nvinfo : EIATTR_CBANK_PARAM_SIZE
	.align		4
.L_119:
        /*0080*/ 	.byte	0x03, 0x19
        /*0082*/ 	.short	0x0020


	//----- nvinfo : EIATTR_PARAM_CBANK
	.align		4
        /*0084*/ 	.byte	0x04, 0x0a
        /*0086*/ 	.short	(.L_121 - .L_120)
	.align		4
.L_120:
        /*0088*/ 	.word	index@(.nv.constant0._Z18gather_with_boundsPfS_Piii)
        /*008c*/ 	.short	0x0380
        /*008e*/ 	.short	0x0020


	//----- nvinfo : EIATTR_SW_WAR
	.align		4
.L_121:
        /*0090*/ 	.byte	0x04, 0x36
        /*0092*/ 	.short	(.L_123 - .L_122)
.L_122:
        /*0094*/ 	.word	0x00000008
.L_123:


//--------------------- .nv.info._Z13gather_simplePfS_Pii --------------------------
	.section	.nv.info._Z13gather_simplePfS_Pii,"",@"SHT_CUDA_INFO"
	.sectionflags	@""
	.align	4


	//----- nvinfo : EIATTR_CUDA_API_VERSION
	.align		4
        /*0000*/ 	.byte	0x04, 0x37
        /*0002*/ 	.short	(.L_125 - .L_124)
.L_124:
        /*0004*/ 	.word	0x00000082


	//----- nvinfo : EIATTR_KPARAM_INFO
	.align		4
.L_125:
        /*0008*/ 	.byte	0x04, 0x17
        /*000a*/ 	.short	(.L_127 - .L_126)
.L_126:
        /*000c*/ 	.word	0x00000000
        /*0010*/ 	.short	0x0003
        /*0012*/ 	.short	0x0018
        /*0014*/ 	.byte	0x00, 0xf0, 0x11, 0x00


	//----- nvinfo : EIATTR_KPARAM_INFO
	.align		4
.L_127:
        /*0018*/ 	.byte	0x04, 0x17
        /*001a*/ 	.short	(.L_129 - .L_128)
.L_128:
        /*001c*/ 	.word	0x00000000
        /*0020*/ 	.short	0x0002
        /*0022*/ 	.short	0x0010
        /*0024*/ 	.byte	0x00, 0xf5, 0x21, 0x00


	//----- nvinfo : EIATTR_KPARAM_INFO
	.align		4
.L_129:
        /*0028*/ 	.byte	0x04, 0x17
        /*002a*/ 	.short	(.L_131 - .L_130)
.L_130:
        /*002c*/ 	.word	0x00000000
        /*0030*/ 	.short	0x0001
        /*0032*/ 	.short	0x0008
        /*0034*/ 	.byte	0x00, 0xf5, 0x21, 0x00


	//----- nvinfo : EIATTR_KPARAM_INFO
	.align		4
.L_131:
        /*0038*/ 	.byte	0x04, 0x17
        /*003a*/ 	.short	(.L_133 - .L_132)
.L_132:
        /*003c*/ 	.word	0x00000000
        /*0040*/ 	.short	0x0000
        /*0042*/ 	.short	0x0000
        /*0044*/ 	.byte	0x00, 0xf5, 0x21, 0x00


	//----- nvinfo : EIATTR_SPARSE_MMA_MASK
	.align		4
.L_133:
        /*0048*/ 	.byte	0x03, 0x50
        /*004a*/ 	.short	0x0000


	//----- nvinfo : EIATTR_MAXREG_COUNT
	.align		4
        /*004c*/ 	.byte	0x03, 0x1b
        /*004e*/ 	.short	0x00ff


	//----- nvinfo : EIATTR_MERCURY_ISA_VERSION
	.align		4
        /*0050*/ 	.byte	0x03, 0x5f
        /*0052*/ 	.short	0x0101


	//----- nvinfo : EIATTR_VRC_CTA_INIT_COUNT
	.align		4
        /*0054*/ 	.byte	0x02, 0x4a
	.zero		1
	.zero		1


	//----- nvinfo : EIATTR_EXIT_INSTR_OFFSETS
	.align		4
        /*0058*/ 	.byte	0x04, 0x1c
        /*005a*/ 	.short	(.L_135 - .L_134)


	//   ....[0]....
.L_134:
        /*005c*/ 	.word	0x00000070


	//   ....[1]....
        /*0060*/ 	.word	0x00000120


	//----- nvinfo : EIATTR_CBANK_PARAM_SIZE
	.align		4
.L_135:
        /*0064*/ 	.byte	0x03, 0x19
        /*0066*/ 	.short	0x001c


	//----- nvinfo : EIATTR_PARAM_CBANK
	.align		4
        /*0068*/ 	.byte	0x04, 0x0a
        /*006a*/ 	.short	(.L_137 - .L_136)
	.align		4
.L_136:
        /*006c*/ 	.word	index@(.nv.constant0._Z13gather_simplePfS_Pii)
        /*0070*/ 	.short	0x0380
        /*0072*/ 	.short	0x001c


	//----- nvinfo : EIATTR_SW_WAR
	.align		4
.L_137:
        /*0074*/ 	.byte	0x04, 0x36
        /*0076*/ 	.short	(.L_139 - .L_138)
.L_138:
        /*0078*/ 	.word	0x00000008
.L_139:


//--------------------- .nv.callgraph             --------------------------
	.section	.nv.callgraph,"",@"SHT_CUDA_CALLGRAPH"
	.align	4
	.sectionentsize	8
	.align		4
        /*0000*/ 	.word	0x00000000
	.align		4
        /*0004*/ 	.word	0xffffffff
	.align		4
        /*0008*/ 	.word	0x00000000
	.align		4
        /*000c*/ 	.word	0xfffffffe
	.align		4
        /*0010*/ 	.word	0x00000000
	.align		4
        /*0014*/ 	.word	0xfffffffd
	.align		4
        /*0018*/ 	.word	0x00000000
	.align		4
        /*001c*/ 	.word	0xfffffffc


//--------------------- .text._Z9gather_2dPfS_PiS0_ii --------------------------
	.section	.text._Z9gather_2dPfS_PiS0_ii,"ax",@progbits
	.align	128
        .global         _Z9gather_2dPfS_PiS0_ii
        .type           _Z9gather_2dPfS_PiS0_ii,@function
        .size           _Z9gather_2dPfS_PiS0_ii,(.L_x_7 - _Z9gather_2dPfS_PiS0_ii)
        .other          _Z9gather_2dPfS_PiS0_ii,@"STO_CUDA_ENTRY STV_DEFAULT"
_Z9gather_2dPfS_PiS0_ii:
.text._Z9gather_2dPfS_PiS0_ii:
[----:B------:R-:W-:Y:S01]  /*0000*/  LDC R1, c[0x0][0x37c] ;  /* 0x0000df00ff017b82 */ /* 0x000fe20000000800 */
[----:B------:R-:W0:Y:S07]  /*0010*/  S2R R0, SR_TID.X ;  /* 0x0000000000007919 */ /* 0x000e2e0000002100 */
[----:B------:R-:W0:Y:S01]  /*0020*/  S2UR UR4, SR_CTAID.X ;  /* 0x00000000000479c3 */ /* 0x000e220000002500 */
[----:B------:R-:W1:Y:S07]  /*0030*/  LDCU UR5, c[0x0][0x3a4] ;  /* 0x00007480ff0577ac */ /* 0x000e6e0008000800 */
[----:B------:R-:W0:Y:S02]  /*0040*/  LDC R11, c[0x0][0x360] ;  /* 0x0000d800ff0b7b82 */ /* 0x000e240000000800 */
[----:B0-----:R-:W-:-:S05]  /*0050*/  IMAD R11, R11, UR4, R0 ;  /* 0x000000040b0b7c24 */ /* 0x001fca000f8e0200 */
[----:B-1----:R-:W-:-:S13]  /*0060*/  ISETP.GE.AND P0, PT, R11, UR5, PT ;  /* 0x000000050b007c0c */ /* 0x002fda000bf06270 */
[----:B------:R-:W-:Y:S05]  /*0070*/  @P0 EXIT ;  /* 0x000000000000094d */ /* 0x000fea0003800000 */
[----:B------:R-:W0:Y:S01]  /*0080*/  LDC.64 R2, c[0x0][0x390] ;  /* 0x0000e400ff027b82 */ /* 0x000e220000000a00 */
[----:B------:R-:W1:Y:S01]  /*0090*/  LDCU.64 UR4, c[0x0][0x358] ;  /* 0x00006b00ff0477ac */ /* 0x000e620008000a00 */
[----:B------:R-:W2:Y:S06]  /*00a0*/  LDCU UR6, c[0x0][0x3a0] ;  /* 0x00007400ff0677ac */ /* 0x000eac0008000800 */
[----:B------:R-:W3:Y:S08]  /*00b0*/  LDC.64 R4, c[0x0][0x398] ;  /* 0x0000e600ff047b82 */ /* 0x000ef00000000a00 */
[----:B------:R-:W4:Y:S01]  /*00c0*/  LDC.64 R6, c[0x0][0x380] ;  /* 0x0000e000ff067b82 */ /* 0x000f220000000a00 */
[----:B0-----:R-:W-:-:S06]  /*00d0*/  IMAD.WIDE R2, R11, 0x4, R2 ;  /* 0x000000040b027825 */ /* 0x001fcc00078e0202 */
[----:B-1----:R-:W2:Y:S01]  /*00e0*/  LDG.E R2, desc[UR4][R2.64] ;  /* 0x0000000402027981 */ /* 0x002ea2000c1e1900 */
[----:B---3--:R-:W-:-:S06]  /*00f0*/  IMAD.WIDE R4, R11, 0x4, R4 ;  /* 0x000000040b047825 */ /* 0x008fcc00078e0204 */
[----:B------:R-:W2:Y:S02]  /*0100*/  LDG.E R5, desc[UR4][R4.64] ;  /* 0x0000000404057981 */ /* 0x000ea4000c1e1900 */
[----:B--2---:R-:W-:-:S04]  /*0110*/  IMAD R9, R2, UR6, R5 ;  /* 0x0000000602097c24 */ /* 0x004fc8000f8e0205 */
[----:B----4-:R-:W-:Y:S02]  /*0120*/  IMAD.WIDE R6, R9, 0x4, R6 ;  /* 0x0000000409067825 */ /* 0x010fe400078e0206 */
[----:B------:R-:W0:Y:S04]  /*0130*/  LDC.64 R8, c[0x0][0x388] ;  /* 0x0000e200ff087b82 */ /* 0x000e280000000a00 */
[----:B------:R-:W2:Y:S01]  /*0140*/  LDG.E R7, desc[UR4][R6.64] ;  /* 0x0000000406077981 */ /* 0x000ea2000c1e1900 */
[----:B0-----:R-:W-:-:S05]  /*0150*/  IMAD.WIDE R8, R11, 0x4, R8 ;  /* 0x000000040b087825 */ /* 0x001fca00078e0208 */
[----:B--2---:R-:W-:Y:S01]  /*0160*/  STG.E desc[UR4][R8.64], R7 ;  /* 0x0000000708007986 */ /* 0x004fe2000c101904 */
[----:B------:R-:W-:Y:S05]  /*0170*/  EXIT ;  /* 0x000000000000794d */ /* 0x000fea0003800000 */
.L_x_0:
[----:B------:R-:W-:-:S00]  /*0180*/  BRA `(.L_x_0) ;  /* 0xfffffffc00fc7947 */ /* 0x000fc0000383ffff */
[----:B------:R-:W-:-:S00]  /*0190*/  NOP ;  /* 0x0000000000007918 */ /* 0x000fc00000000000 */
        /* <DEDUP_REMOVED lines=14> */
.L_x_7:


//--------------------- .text._Z14scatter_gatherPfS_Pii --------------------------
	.section	.text._Z14scatter_gatherPfS_Pii,"ax",@progbits
	.align	128
        .global         _Z14scatter_gatherPfS_Pii
        .type           _Z14scatter_gatherPfS_Pii,@function
        .size           _Z14scatter_gatherPfS_Pii,(.L_x_8 - _Z14scatter_gatherPfS_Pii)
        .other          _Z14scatter_gatherPfS_Pii,@"STO_CUDA_ENTRY STV_DEFAULT"
_Z14scatter_gatherPfS_Pii:
.text._Z14scatter_gatherPfS_Pii:
        /* <DEDUP_REMOVED lines=9> */
[----:B------:R-:W1:Y:S07]  /*0090*/  LDCU.64 UR4, c[0x0][0x358] ;  /* 0x00006b00ff0477ac */ /* 0x000e6e0008000a00 */
[----:B------:R-:W2:Y:S08]  /*00a0*/  LDC.64 R4, c[0x0][0x380] ;  /* 0x0000e000ff047b82 */ /* 0x000eb00000000a00 */
[----:B------:R-:W3:Y:S01]  /*00b0*/  LDC.64 R6, c[0x0][0x388] ;  /* 0x0000e200ff067b82 */ /* 0x000ee20000000a00 */
[----:B0-----:R-:W-:-:S06]  /*00c0*/  IMAD.WIDE R2, R9, 0x4, R2 ;  /* 0x0000000409027825 */ /* 0x001fcc00078e0202 */
[----:B-1----:R-:W2:Y:S02]  /*00d0*/  LDG.E R3, desc[UR4][R2.64] ;  /* 0x0000000402037981 */ /* 0x002ea4000c1e1900 */
[----:B--2---:R-:W-:-:S06]  /*00e0*/  IMAD.WIDE R4, R3, 0x4, R4 ;  /* 0x0000000403047825 */ /* 0x004fcc00078e0204 */
[----:B------:R-:W2:Y:S01]  /*00f0*/  LDG.E R4, desc[UR4][R4.64] ;  /* 0x0000000404047981 */ /* 0x000ea2000c1e1900 */
[----:B---3--:R-:W-:-:S04]  /*0100*/  IMAD.WIDE R6, R9, 0x4, R6 ;  /* 0x0000000409067825 */ /* 0x008fc800078e0206 */
[----:B--2---:R-:W-:-:S05]  /*0110*/  FADD R9, R4, R4 ;  /* 0x0000000404097221 */ /* 0x004fca0000000000 */
[----:B------:R-:W-:Y:S01]  /*0120*/  STG.E desc[UR4][R6.64], R9 ;  /* 0x0000000906007986 */ /* 0x000fe2000c101904 */
[----:B------:R-:W-:Y:S05]  /*0130*/  EXIT ;  /* 0x000000000000794d */ /* 0x000fea0003800000 */
.L_x_1:
        /* <DEDUP_REMOVED lines=12> */
.L_x_8:


//--------------------- .text._Z15gather_readonlyPKfPfPKii --------------------------
	.section	.text._Z15gather_readonlyPKfPfPKii,"ax",@progbits
	.align	128
        .global         _Z15gather_readonlyPKfPfPKii
        .type           _Z15gather_readonlyPKfPfPKii,@function
        .size           _Z15gather_readonlyPKfPfPKii,(.L_x_9 - _Z15gather_readonlyPKfPfPKii)
        .other          _Z15gather_readonlyPKfPfPKii,@"STO_CUDA_ENTRY STV_DEFAULT"
_Z15gather_readonlyPKfPfPKii:
.text._Z15gather_readonlyPKfPfPKii:
        /* <DEDUP_REMOVED lines=13> */
[----:B-1----:R-:W2:Y:S02]  /*00d0*/  LDG.E.CONSTANT R3, desc[UR4][R2.64] ;  /* 0x0000000402037981 */ /* 0x002ea4000c1e9900 */
[----:B--2---:R-:W-:-:S06]  /*00e0*/  IMAD.WIDE R4, R3, 0x4, R4 ;  /* 0x0000000403047825 */ /* 0x004fcc00078e0204 */
[----:B------:R-:W2:Y:S01]  /*00f0*/  LDG.E.CONSTANT R5, desc[UR4][R4.64] ;  /* 0x0000000404057981 */ /* 0x000ea2000c1e9900 */
[----:B---3--:R-:W-:-:S05]  /*0100*/  IMAD.WIDE R6, R9, 0x4, R6 ;  /* 0x0000000409067825 */ /* 0x008fca00078e0206 */
[----:B--2---:R-:W-:Y:S01]  /*0110*/  STG.E desc[UR4][R6.64], R5 ;  /* 0x0000000506007986 */ /* 0x004fe2000c101904 */
[----:B------:R-:W-:Y:S05]  /*0120*/  EXIT ;  /* 0x000000000000794d */ /* 0x000fea0003800000 */
.L_x_2:
        /* <DEDUP_REMOVED lines=13> */
.L_x_9:


//--------------------- .text._Z16gather_optimizedPfS_Pii --------------------------
	.section	.text._Z16gather_optimizedPfS_Pii,"ax",@progbits
	.align	128
        .global         _Z16gather_optimizedPfS_Pii
        .type           _Z16gather_optimizedPfS_Pii,@function
        .size           _Z16gather_optimizedPfS_Pii,(.L_x_10 - _Z16gather_optimizedPfS_Pii)
        .other          _Z16gather_optimizedPfS_Pii,@"STO_CUDA_ENTRY STV_DEFAULT"
_Z16gather_optimizedPfS_Pii:
.text._Z16gather_optimizedPfS_Pii:
[----:B------:R-:W-:Y:S01]  /*0000*/  LDC R1, c[0x0][0x37c] ;  /* 0x0000df00ff017b82 */ /* 0x000fe20000000800 */
[----:B------:R-:W0:Y:S07]  /*0010*/  S2R R0, SR_TID.X ;  /* 0x0000000000007919 */ /* 0x000e2e0000002100 */
[----:B------:R-:W0:Y:S01]  /*0020*/  S2UR UR4, SR_CTAID.X ;  /* 0x00000000000479c3 */ /* 0x000e220000002500 */
[----:B------:R-:W1:Y:S01]  /*0030*/  LDCU UR5, c[0x0][0x398] ;  /* 0x00007300ff0577ac */ /* 0x000e620008000800 */
[----:B------:R-:W2:Y:S06]  /*0040*/  LDCU.64 UR6, c[0x0][0x358] ;  /* 0x00006b00ff0677ac */ /* 0x000eac0008000a00 */
[----:B------:R-:W0:Y:S02]  /*0050*/  LDC R7, c[0x0][0x360] ;  /* 0x0000d800ff077b82 */ /* 0x000e240000000800 */
[----:B0-----:R-:W-:-:S05]  /*0060*/  IMAD R7, R7, UR4, R0 ;  /* 0x0000000407077c24 */ /* 0x001fca000f8e0200 */
[----:B-1----:R-:W-:-:S13]  /*0070*/  ISETP.GE.AND P0, PT, R7, UR5, PT ;  /* 0x0000000507007c0c */ /* 0x002fda000bf06270 */
[----:B------:R-:W0:Y:S02]  /*0080*/  @!P0 LDC.64 R2, c[0x0][0x390] ;  /* 0x0000e400ff028b82 */ /* 0x000e240000000a00 */
[----:B0-----:R-:W-:-:S06]  /*0090*/  @!P0 IMAD.WIDE R2, R7, 0x4, R2 ;  /* 0x0000000407028825 */ /* 0x001fcc00078e0202 */
[----:B--2---:R-:W2:Y:S01]  /*00a0*/  @!P0 LDG.E R3, desc[UR6][R2.64] ;  /* 0x0000000602038981 */ /* 0x004ea2000c1e1900 */
[----:B------:R-:W0:Y:S01]  /*00b0*/  S2UR UR5, SR_CgaCtaId ;  /* 0x00000000000579c3 */ /* 0x000e220000008800 */
[----:B------:R-:W-:Y:S02]  /*00c0*/  UMOV UR4, 0x400 ;  /* 0x0000040000047882 */ /* 0x000fe40000000000 */
[----:B0-----:R-:W-:-:S06]  /*00d0*/  ULEA UR4, UR5, UR4, 0x18 ;  /* 0x0000000405047291 */ /* 0x001fcc000f8ec0ff */
[----:B------:R-:W-:-:S05]  /*00e0*/  LEA R0, R0, UR4, 0x2 ;  /* 0x0000000400007c11 */ /* 0x000fca000f8e10ff */
[----:B--2---:R0:W-:Y:S01]  /*00f0*/  @!P0 STS [R0], R3 ;  /* 0x0000000300008388 */ /* 0x0041e20000000800 */
[----:B------:R-:W-:Y:S06]  /*0100*/  BAR.SYNC.DEFER_BLOCKING 0x0 ;  /* 0x0000000000007b1d */ /* 0x000fec0000010000 */
[----:B------:R-:W-:Y:S05]  /*0110*/  @P0 EXIT ;  /* 0x000000000000094d */ /* 0x000fea0003800000 */
[----:B------:R-:W1:Y:S01]  /*0120*/  LDS R5, [R0] ;  /* 0x0000000000057984 */ /* 0x000e620000000800 */
[----:B0-----:R-:W1:Y:S02]  /*0130*/  LDC.64 R2, c[0x0][0x380] ;  /* 0x0000e000ff027b82 */ /* 0x001e640000000a00 */
[----:B-1----:R-:W-:-:S06]  /*0140*/  IMAD.WIDE R2, R5, 0x4, R2 ;  /* 0x0000000405027825 */ /* 0x002fcc00078e0202 */
[----:B------:R-:W0:Y:S01]  /*0150*/  LDC.64 R4, c[0x0][0x388] ;  /* 0x0000e200ff047b82 */ /* 0x000e220000000a00 */
[----:B------:R-:W2:Y:S01]  /*0160*/  LDG.E R3, desc[UR6][R2.64] ;  /* 0x0000000602037981 */ /* 0x000ea2000c1e1900 */
[----:B0-----:R-:W-:-:S05]  /*0170*/  IMAD.WIDE R4, R7, 0x4, R4 ;  /* 0x0000000407047825 */ /* 0x001fca00078e0204 */
[----:B--2---:R-:W-:Y:S01]  /*0180*/  STG.E desc[UR6][R4.64], R3 ;  /* 0x0000000304007986 */ /* 0x004fe2000c101906 */
[----:B------:R-:W-:Y:S05]  /*0190*/  EXIT ;  /* 0x000000000000794d */ /* 0x000fea0003800000 */
.L_x_3:
        /* <DEDUP_REMOVED lines=14> */
.L_x_10:


//--------------------- .text._Z18gather_with_boundsPfS_Piii --------------------------
	.section	.text._Z18gather_with_boundsPfS_Piii,"ax",@progbits
	.align	128
        .global         _Z18gather_with_boundsPfS_Piii
        .type           _Z18gather_with_boundsPfS_Piii,@function
        .size           _Z18gather_with_boundsPfS_Piii,(.L_x_11 - _Z18gather_with_boundsPfS_Piii)
        .other          _Z18gather_with_boundsPfS_Piii,@"STO_CUDA_ENTRY STV_DEFAULT"
_Z18gather_with_boundsPfS_Piii:
.text._Z18gather_with_boundsPfS_Piii:
        /* <DEDUP_REMOVED lines=10> */
[----:B------:R-:W2:Y:S01]  /*00a0*/  LDCU UR6, c[0x0][0x39c] ;  /* 0x00007380ff0677ac */ /* 0x000ea20008000800 */
[----:B0-----:R-:W-:-:S05]  /*00b0*/  IMAD.WIDE R2, R7, 0x4, R2 ;  /* 0x0000000407027825 */ /* 0x001fca00078e0202 */
[----:B-1----:R-:W2:Y:S02]  /*00c0*/  LDG.E R5, desc[UR4][R2.64] ;  /* 0x0000000402057981 */ /* 0x002ea4000c1e1900 */
[----:B--2---:R-:W-:-:S04]  /*00d0*/  ISETP.GE.AND P0, PT, R5, UR6, PT ;  /* 0x0000000605007c0c */ /* 0x004fc8000bf06270 */
[----:B------:R-:W-:-:S13]  /*00e0*/  ISETP.LT.OR P0, PT, R5, RZ, P0 ;  /* 0x000000ff0500720c */ /* 0x000fda0000701670 */
[----:B------:R-:W-:Y:S05]  /*00f0*/  @P0 BRA `(.L_x_4) ;  /* 0x00000000001c0947 */ /* 0x000fea0003800000 */
[----:B------:R-:W0:Y:S02]  /*0100*/  LDC.64 R2, c[0x0][0x380] ;  /* 0x0000e000ff027b82 */ /* 0x000e240000000a00 */
[----:B0-----:R-:W-:-:S06]  /*0110*/  IMAD.WIDE.U32 R2, R5, 0x4, R2 ;  /* 0x0000000405027825 */ /* 0x001fcc00078e0002 */
[----:B------:R-:W0:Y:S01]  /*0120*/  LDC.64 R4, c[0x0][0x388] ;  /* 0x0000e200ff047b82 */ /* 0x000e220000000a00 */
[----:B------:R-:W2:Y:S01]  /*0130*/  LDG.E R3, desc[UR4][R2.64] ;  /* 0x0000000402037981 */ /* 0x000ea2000c1e1900 */
[----:B0-----:R-:W-:-:S05]  /*0140*/  IMAD.WIDE R4, R7, 0x4, R4 ;  /* 0x0000000407047825 */ /* 0x001fca00078e0204 */
[----:B--2---:R-:W-:Y:S01]  /*0150*/  STG.E desc[UR4][R4.64], R3 ;  /* 0x0000000304007986 */ /* 0x004fe2000c101904 */
[----:B------:R-:W-:Y:S05]  /*0160*/  EXIT ;  /* 0x000000000000794d */ /* 0x000fea0003800000 */
.L_x_4:
[----:B------:R-:W0:Y:S02]  /*0170*/  LDC.64 R2, c[0x0][0x388] ;  /* 0x0000e200ff027b82 */ /* 0x000e240000000a00 */
[----:B0-----:R-:W-:-:S05]  /*0180*/  IMAD.WIDE R2, R7, 0x4, R2 ;  /* 0x0000000407027825 */ /* 0x001fca00078e0202 */
[----:B------:R-:W-:Y:S01]  /*0190*/  STG.E desc[UR4][R2.64], RZ ;  /* 0x000000ff02007986 */ /* 0x000fe2000c101904 */
[----:B------:R-:W-:Y:S05]  /*01a0*/  EXIT ;  /* 0x000000000000794d */ /* 0x000fea0003800000 */
.L_x_5:
        /* <DEDUP_REMOVED lines=13> */
.L_x_11:


//--------------------- .text._Z13gather_simplePfS_Pii --------------------------
	.section	.text._Z13gather_simplePfS_Pii,"ax",@progbits
	.align	128
        .global         _Z13gather_simplePfS_Pii
        .type           _Z13gather_simplePfS_Pii,@function
        .size           _Z13gather_simplePfS_Pii,(.L_x_12 - _Z13gather_simplePfS_Pii)
        .other          _Z13gather_simplePfS_Pii,@"STO_CUDA_ENTRY STV_DEFAULT"
_Z13gather_simplePfS_Pii:
.text._Z13gather_simplePfS_Pii:
        /* <DEDUP_REMOVED lines=16> */
[----:B---3--:R-:W-:-:S05]  /*0100*/  IMAD.WIDE R6, R9, 0x4, R6 ;  /* 0x0000000409067825 */ /* 0x008fca00078e0206 */
[----:B--2---:R-:W-:Y:S01]  /*0110*/  STG.E desc[UR4][R6.64], R5 ;  /* 0x0000000506007986 */ /* 0x004fe2000c101904 */
[----:B------:R-:W-:Y:S05]  /*0120*/  EXIT ;  /* 0x000000000000794d */ /* 0x000fea0003800000 */
.L_x_6:
        /* <DEDUP_REMOVED lines=13> */
.L_x_12:


//--------------------- .nv.shared.reserved.0     --------------------------
	.section	.nv.shared.reserved.0,"aw",@nobits
	.weak		__nv_reservedSMEM_offset_0_alias
	.size		__nv_reservedSMEM_offset_0_alias, 0, 64
	.other		__nv_reservedSMEM_offset_0_alias,@"STO_CUDA_RESERVED_SHARED STV_DEFAULT"
__nv_reservedSMEM_offset_0_alias:
	.zero		0
	.zero		64


//--------------------- .nv.shared._Z16gather_optimizedPfS_Pii --------------------------
	.section	.nv.shared._Z16gather_optimizedPfS_Pii,"aw",@nobits
	.sectionflags	@""
	.align	4
.nv.shared._Z16gather_optimizedPfS_Pii:
	.zero		2048


//--------------------- .nv.constant0._Z9gather_2dPfS_PiS0_ii --------------------------
	.section	.nv.constant0._Z9gather_2dPfS_PiS0_ii,"a",@progbits
	.sectionflags	@""
	.align	4
.nv.constant0._Z9gather_2dPfS_PiS0_ii:
	.zero		936


//--------------------- .nv.constant0._Z14scatter_gatherPfS_Pii --------------------------
	.section	.nv.constant0._Z14scatter_gatherPfS_Pii,"a",@progbits
	.sectionflags	@""
	.align	4
.nv.constant0._Z14scatter_gatherPfS_Pii:
	.zero		924


//--------------------- .nv.constant0._Z15gather_readonlyPKfPfPKii --------------------------
	.section	.nv.constant0._Z15gather_readonlyPKfPfPKii,"a",@progbits
	.sectionflags	@""
	.align	4
.nv.constant0._Z15gather_readonlyPKfPfPKii:
	.zero		924


//--------------------- .nv.constant0._Z16gather_optimizedPfS_Pii --------------------------
	.section	.nv.constant0._Z16gather_optimizedPfS_Pii,"a",@progbits
	.sectionflags	@""
	.align	4
.nv.constant0._Z16gather_optimizedPfS_Pii:
	.zero		924


//--------------------- .nv.constant0._Z18gather_with_boundsPfS_Piii --------------------------
	.section	.nv.constant0._Z18gather_with_boundsPfS_Piii,"a",@progbits
	.sectionflags	@""
	.align	4
.nv.constant0._Z18gather_with_boundsPfS_Piii:
	.zero		928


//--------------------- .nv.constant0._Z13gather_simplePfS_Pii --------------------------
	.section	.nv.constant0._Z13gather_simplePfS_Pii,"a",@progbits
	.sectionflags	@""
	.align	4
.nv.constant0._Z13gather_simplePfS_Pii:
	.zero		924


//--------------------- SYMBOLS --------------------------

	.type		.nv.reservedSmem.offset0,@object
	.size		.nv.reservedSmem.offset0,0x4
	.type		.nv.reservedSmem.cap,@object
	.size		.nv.reservedSmem.cap,0x4
